//
// Generated by NVIDIA NVVM Compiler
//
// Compiler Build ID: CL-36424714
// Cuda compilation tools, release 13.0, V13.0.88
// Based on NVVM 20.0.0
//

.version 9.0
.target sm_100
.address_size 64

	// .globl	_Z14d_getDistancesPfiS_iS_S_ii

.visible .entry _Z14d_getDistancesPfiS_iS_S_ii(
	.param .u64 .ptr .align 1 _Z14d_getDistancesPfiS_iS_S_ii_param_0,
	.param .u32 _Z14d_getDistancesPfiS_iS_S_ii_param_1,
	.param .u64 .ptr .align 1 _Z14d_getDistancesPfiS_iS_S_ii_param_2,
	.param .u32 _Z14d_getDistancesPfiS_iS_S_ii_param_3,
	.param .u64 .ptr .align 1 _Z14d_getDistancesPfiS_iS_S_ii_param_4,
	.param .u64 .ptr .align 1 _Z14d_getDistancesPfiS_iS_S_ii_param_5,
	.param .u32 _Z14d_getDistancesPfiS_iS_S_ii_param_6,
	.param .u32 _Z14d_getDistancesPfiS_iS_S_ii_param_7
)
{
	.reg .pred 	%p<4>;
	.reg .b32 	%r<21>;
	.reg .b32 	%f<40>;
	.reg .b64 	%rd<17>;

	ld.param.u64 	%rd2, [_Z14d_getDistancesPfiS_iS_S_ii_param_0];
	ld.param.u32 	%r6, [_Z14d_getDistancesPfiS_iS_S_ii_param_1];
	ld.param.u64 	%rd3, [_Z14d_getDistancesPfiS_iS_S_ii_param_2];
	ld.param.u32 	%r7, [_Z14d_getDistancesPfiS_iS_S_ii_param_3];
	ld.param.u64 	%rd4, [_Z14d_getDistancesPfiS_iS_S_ii_param_4];
	ld.param.u64 	%rd5, [_Z14d_getDistancesPfiS_iS_S_ii_param_5];
	ld.param.u32 	%r4, [_Z14d_getDistancesPfiS_iS_S_ii_param_6];
	ld.param.u32 	%r5, [_Z14d_getDistancesPfiS_iS_S_ii_param_7];
	cvta.to.global.u64 	%rd1, %rd5;
	mov.u32 	%r8, %tid.x;
	mov.u32 	%r9, %tid.y;
	mov.u32 	%r10, %ctaid.x;
	shl.b32 	%r11, %r10, 5;
	add.s32 	%r1, %r11, %r8;
	mov.u32 	%r12, %ctaid.y;
	shl.b32 	%r13, %r12, 5;
	add.s32 	%r14, %r13, %r9;
	setp.ge.s32 	%p1, %r1, %r6;
	setp.ge.s32 	%p2, %r14, %r7;
	or.pred  	%p3, %p1, %p2;
	@%p3 bra 	$L__BB0_2;
	mul.lo.s32 	%r15, %r4, 3;
	mul.wide.s32 	%rd6, %r15, 4;
	add.s64 	%rd7, %rd1, %rd6;
	cvta.to.global.u64 	%rd8, %rd2;
	cvta.to.global.u64 	%rd9, %rd3;
	cvta.to.global.u64 	%rd10, %rd4;
	ld.global.f32 	%f1, [%rd7+8];
	ld.global.f32 	%f2, [%rd7+4];
	ld.global.f32 	%f3, [%rd7];
	mul.lo.s32 	%r16, %r1, %r5;
	mad.lo.s32 	%r17, %r16, 3, %r15;
	mul.wide.s32 	%rd11, %r17, 4;
	add.s64 	%rd12, %rd8, %rd11;
	ld.global.f32 	%f4, [%rd12];
	mul.lo.s32 	%r18, %r14, %r5;
	mad.lo.s32 	%r19, %r18, 3, %r15;
	mul.wide.s32 	%rd13, %r19, 4;
	add.s64 	%rd14, %rd9, %rd13;
	ld.global.f32 	%f5, [%rd14];
	sub.f32 	%f6, %f4, %f5;
	ld.global.f32 	%f7, [%rd12+4];
	ld.global.f32 	%f8, [%rd14+4];
	sub.f32 	%f9, %f7, %f8;
	ld.global.f32 	%f10, [%rd12+8];
	ld.global.f32 	%f11, [%rd14+8];
	sub.f32 	%f12, %f10, %f11;
	div.rn.f32 	%f13, %f6, %f3;
	mov.f32 	%f14, 0f3F000000;
	copysign.f32 	%f15, %f13, %f14;
	add.rz.f32 	%f16, %f13, %f15;
	cvt.rzi.f32.f32 	%f17, %f16;
	mul.f32 	%f18, %f3, %f17;
	sub.f32 	%f19, %f6, %f18;
	div.rn.f32 	%f20, %f9, %f2;
	copysign.f32 	%f21, %f20, %f14;
	add.rz.f32 	%f22, %f20, %f21;
	cvt.rzi.f32.f32 	%f23, %f22;
	mul.f32 	%f24, %f2, %f23;
	sub.f32 	%f25, %f9, %f24;
	div.rn.f32 	%f26, %f12, %f1;
	copysign.f32 	%f27, %f26, %f14;
	add.rz.f32 	%f28, %f26, %f27;
	cvt.rzi.f32.f32 	%f29, %f28;
	mul.f32 	%f30, %f1, %f29;
	sub.f32 	%f31, %f12, %f30;
	mul.f32 	%f32, %f25, %f25;
	fma.rn.f32 	%f33, %f19, %f19, %f32;
	fma.rn.f32 	%f34, %f31, %f31, %f33;
	sqrt.rn.f32 	%f35, %f34;
	cvt.rn.f32.s32 	%f36, %r5;
	div.rn.f32 	%f37, %f35, %f36;
	mad.lo.s32 	%r20, %r7, %r1, %r14;
	mul.wide.s32 	%rd15, %r20, 4;
	add.s64 	%rd16, %rd10, %rd15;
	ld.global.f32 	%f38, [%rd16];
	add.f32 	%f39, %f38, %f37;
	st.global.f32 	[%rd16], %f39;
$L__BB0_2:
	ret;

}


// ===== COMPILED SASS (sm_100) =====

	.target	sm_100

	.elftype	@"ET_EXEC"


//--------------------- .note.nv.tkinfo           --------------------------
	.section	.note.nv.tkinfo,"",@"SHT_NOTE"
	.sectionflags	@"SHF_NOTE_NV_TKINFO"
	.tkinfo
        /*0018*/ 	.word	0x00000002
        /*0030*/ 	.string	""
        /*0030*/ 	.string	"ptxas"
        /*0030*/ 	.string	"Cuda compilation tools, release 13.0, V13.0.88"
        /*0030*/ 	.string	"Build cuda_13.0.r13.0/compiler.36424714_0"
        /*0030*/ 	.string	"-arch sm_100 -m 64 "



//--------------------- .note.nv.cuinfo           --------------------------
	.section	.note.nv.cuinfo,"",@"SHT_NOTE"
	.sectionflags	@"SHF_NOTE_NV_CUINFO"
        /*0018*/ 	.short	0x0002
        /*001a*/ 	.short	0x0064
        /*001c*/ 	.short	0x0082
	.zero		2


//--------------------- .nv.info                  --------------------------
	.section	.nv.info,"",@"SHT_CUDA_INFO"
	.align	4


	//----- nvinfo : EIATTR_REGCOUNT
	.align		4
        /*0000*/ 	.byte	0x04, 0x2f
        /*0002*/ 	.short	(.L_1 - .L_0)
	.align		4
.L_0:
        /*0004*/ 	.word	index@(_Z14d_getDistancesPfiS_iS_S_ii)
        /*0008*/ 	.word	0x00000018


	//----- nvinfo : EIATTR_FRAME_SIZE
	.align		4
.L_1:
        /*000c*/ 	.byte	0x04, 0x11
        /*000e*/ 	.short	(.L_3 - .L_2)
	.align		4
.L_2:
        /*0010*/ 	.word	index@($__internal_1_$__cuda_sm3x_div_rn_noftz_f32_slowpath)
        /*0014*/ 	.word	0x00000000


	//----- nvinfo : EIATTR_FRAME_SIZE
	.align		4
.L_3:
        /*0018*/ 	.byte	0x04, 0x11
        /*001a*/ 	.short	(.L_5 - .L_4)
	.align		4
.L_4:
        /*001c*/ 	.word	index@($__internal_0_$__cuda_sm20_sqrt_rn_f32_slowpath)
        /*0020*/ 	.word	0x00000000


	//----- nvinfo : EIATTR_FRAME_SIZE
	.align		4
.L_5:
        /*0024*/ 	.byte	0x04, 0x11
        /*0026*/ 	.short	(.L_7 - .L_6)
	.align		4
.L_6:
        /*0028*/ 	.word	index@(_Z14d_getDistancesPfiS_iS_S_ii)
        /*002c*/ 	.word	0x00000000


	//----- nvinfo : EIATTR_MIN_STACK_SIZE
	.align		4
.L_7:
        /*0030*/ 	.byte	0x04, 0x12
        /*0032*/ 	.short	(.L_9 - .L_8)
	.align		4
.L_8:
        /*0034*/ 	.word	index@(_Z14d_getDistancesPfiS_iS_S_ii)
        /*0038*/ 	.word	0x00000000
.L_9:


//--------------------- .nv.compat                --------------------------
	.section	.nv.compat,"",@"SHT_CUDA_COMPAT_INFO"
	.align	4
        /*0000*/ 	.byte	0x02, 0x09, 0x00, 0x00, 0x02, 0x02, 0x01, 0x00, 0x02, 0x05, 0x05, 0x00, 0x03, 0x07, 0x01, 0x01
        /*0010*/ 	.byte	0x02, 0x03, 0x00, 0x00, 0x02, 0x06, 0x01, 0x00, 0x04, 0x0b, 0x08, 0x00, 0x01, 0x00, 0x00, 0x00
        /*0020*/ 	.byte	0x00, 0x00, 0x00, 0x00


//--------------------- .nv.info._Z14d_getDistancesPfiS_iS_S_ii --------------------------
	.section	.nv.info._Z14d_getDistancesPfiS_iS_S_ii,"",@"SHT_CUDA_INFO"
	.sectionflags	@""
	.align	4


	//----- nvinfo : EIATTR_CUDA_API_VERSION
	.align		4
        /*0000*/ 	.byte	0x04, 0x37
        /*0002*/ 	.short	(.L_11 - .L_10)
.L_10:
        /*0004*/ 	.word	0x00000082


	//----- nvinfo : EIATTR_KPARAM_INFO
	.align		4
.L_11:
        /*0008*/ 	.byte	0x04, 0x17
        /*000a*/ 	.short	(.L_13 - .L_12)
.L_12:
        /*000c*/ 	.word	0x00000000
        /*0010*/ 	.short	0x0007
        /*0012*/ 	.short	0x0034
        /*0014*/ 	.byte	0x00, 0xf0, 0x11, 0x00


	//----- nvinfo : EIATTR_KPARAM_INFO
	.align		4
.L_13:
        /*0018*/ 	.byte	0x04, 0x17
        /*001a*/ 	.short	(.L_15 - .L_14)
.L_14:
        /*001c*/ 	.word	0x00000000
        /*0020*/ 	.short	0x0006
        /*0022*/ 	.short	0x0030
        /*0024*/ 	.byte	0x00, 0xf0, 0x11, 0x00


	//----- nvinfo : EIATTR_KPARAM_INFO
	.align		4
.L_15:
        /*0028*/ 	.byte	0x04, 0x17
        /*002a*/ 	.short	(.L_17 - .L_16)
.L_16:
        /*002c*/ 	.word	0x00000000
        /*0030*/ 	.short	0x0005
        /*0032*/ 	.short	0x0028
        /*0034*/ 	.byte	0x00, 0xf5, 0x21, 0x00


	//----- nvinfo : EIATTR_KPARAM_INFO
	.align		4
.L_17:
        /*0038*/ 	.byte	0x04, 0x17
        /*003a*/ 	.short	(.L_19 - .L_18)
.L_18:
        /*003c*/ 	.word	0x00000000
        /*0040*/ 	.short	0x0004
        /*0042*/ 	.short	0x0020
        /*0044*/ 	.byte	0x00, 0xf5, 0x21, 0x00


	//----- nvinfo : EIATTR_KPARAM_INFO
	.align		4
.L_19:
        /*0048*/ 	.byte	0x04, 0x17
        /*004a*/ 	.short	(.L_21 - .L_20)
.L_20:
        /*004c*/ 	.word	0x00000000
        /*0050*/ 	.short	0x0003
        /*0052*/ 	.short	0x0018
        /*0054*/ 	.byte	0x00, 0xf0, 0x11, 0x00


	//----- nvinfo : EIATTR_KPARAM_INFO
	.align		4
.L_21:
        /*0058*/ 	.byte	0x04, 0x17
        /*005a*/ 	.short	(.L_23 - .L_22)
.L_22:
        /*005c*/ 	.word	0x00000000
        /*0060*/ 	.short	0x0002
        /*0062*/ 	.short	0x0010
        /*0064*/ 	.byte	0x00, 0xf5, 0x21, 0x00


	//----- nvinfo : EIATTR_KPARAM_INFO
	.align		4
.L_23:
        /*0068*/ 	.byte	0x04, 0x17
        /*006a*/ 	.short	(.L_25 - .L_24)
.L_24:
        /*006c*/ 	.word	0x00000000
        /*0070*/ 	.short	0x0001
        /*0072*/ 	.short	0x0008
        /*0074*/ 	.byte	0x00, 0xf0, 0x11, 0x00


	//----- nvinfo : EIATTR_KPARAM_INFO
	.align		4
.L_25:
        /*0078*/ 	.byte	0x04, 0x17
        /*007a*/ 	.short	(.L_27 - .L_26)
.L_26:
        /*007c*/ 	.word	0x00000000
        /*0080*/ 	.short	0x0000
        /*0082*/ 	.short	0x0000
        /*0084*/ 	.byte	0x00, 0xf5, 0x21, 0x00


	//----- nvinfo : EIATTR_SPARSE_MMA_MASK
	.align		4
.L_27:
        /*0088*/ 	.byte	0x03, 0x50
        /*008a*/ 	.short	0x0000


	//----- nvinfo : EIATTR_MAXREG_COUNT
	.align		4
        /*008c*/ 	.byte	0x03, 0x1b
        /*008e*/ 	.short	0x00ff


	//----- nvinfo : EIATTR_MERCURY_ISA_VERSION
	.align		4
        /*0090*/ 	.byte	0x03, 0x5f
        /*0092*/ 	.short	0x0101


	//----- nvinfo : EIATTR_VRC_CTA_INIT_COUNT
	.align		4
        /*0094*/ 	.byte	0x02, 0x4a
	.zero		1
	.zero		1


	//----- nvinfo : EIATTR_EXIT_INSTR_OFFSETS
	.align		4
        /*0098*/ 	.byte	0x04, 0x1c
        /*009a*/ 	.short	(.L_29 - .L_28)


	//   ....[0]....
.L_28:
        /*009c*/ 	.word	0x000000b0


	//   ....[1]....
        /*00a0*/ 	.word	0x00000850


	//----- nvinfo : EIATTR_CRS_STACK_SIZE
	.align		4
.L_29:
        /*00a4*/ 	.byte	0x04, 0x1e
        /*00a6*/ 	.short	(.L_31 - .L_30)
.L_30:
        /*00a8*/ 	.word	0x00000000


	//----- nvinfo : EIATTR_CBANK_PARAM_SIZE
	.align		4
.L_31:
        /*00ac*/ 	.byte	0x03, 0x19
        /*00ae*/ 	.short	0x0038


	//----- nvinfo : EIATTR_PARAM_CBANK
	.align		4
        /*00b0*/ 	.byte	0x04, 0x0a
        /*00b2*/ 	.short	(.L_33 - .L_32)
	.align		4
.L_32:
        /*00b4*/ 	.word	index@(.nv.constant0._Z14d_getDistancesPfiS_iS_S_ii)
        /*00b8*/ 	.short	0x0380
        /*00ba*/ 	.short	0x0038


	//----- nvinfo : EIATTR_SW_WAR
	.align		4
.L_33:
        /*00bc*/ 	.byte	0x04, 0x36
        /*00be*/ 	.short	(.L_35 - .L_34)
.L_34:
        /*00c0*/ 	.word	0x00000008
.L_35:


//--------------------- .nv.callgraph             --------------------------
	.section	.nv.callgraph,"",@"SHT_CUDA_CALLGRAPH"
	.align	4
	.sectionentsize	8
	.align		4
        /*0000*/ 	.word	0x00000000
	.align		4
        /*0004*/ 	.word	0xffffffff
	.align		4
        /*0008*/ 	.word	0x00000000
	.align		4
        /*000c*/ 	.word	0xfffffffe
	.align		4
        /*0010*/ 	.word	0x00000000
	.align		4
        /*0014*/ 	.word	0xfffffffd
	.align		4
        /*0018*/ 	.word	0x00000000
	.align		4
        /*001c*/ 	.word	0xfffffffc


//--------------------- .text._Z14d_getDistancesPfiS_iS_S_ii --------------------------
	.section	.text._Z14d_getDistancesPfiS_iS_S_ii,"ax",@progbits
	.align	128
        .global         _Z14d_getDistancesPfiS_iS_S_ii
        .type           _Z14d_getDistancesPfiS_iS_S_ii,@function
        .size           _Z14d_getDistancesPfiS_iS_S_ii,(.L_x_25 - _Z14d_getDistancesPfiS_iS_S_ii)
        .other          _Z14d_getDistancesPfiS_iS_S_ii,@"STO_CUDA_ENTRY STV_DEFAULT"
_Z14d_getDistancesPfiS_iS_S_ii:
.text._Z14d_getDistancesPfiS_iS_S_ii:
[----:B------:R-:W-:Y:S01]  /*0000*/  LDC R1, c[0x0][0x37c] ;  /* 0x0000df00ff017b82 */ /* 0x000fe20000000800 */
[----:B------:R-:W0:Y:S01]  /*0010*/  S2R R6, SR_TID.Y ;  /* 0x0000000000067919 */ /* 0x000e220000002200 */
[----:B------:R-:W1:Y:S01]  /*0020*/  LDCU UR4, c[0x0][0x398] ;  /* 0x00007300ff0477ac */ /* 0x000e620008000800 */
[----:B------:R-:W0:Y:S01]  /*0030*/  S2R R3, SR_CTAID.Y ;  /* 0x0000000000037919 */ /* 0x000e220000002600 */
[----:B------:R-:W2:Y:S01]  /*0040*/  LDCU UR5, c[0x0][0x388] ;  /* 0x00007100ff0577ac */ /* 0x000ea20008000800 */
[----:B------:R-:W3:Y:S01]  /*0050*/  S2R R7, SR_TID.X ;  /* 0x0000000000077919 */ /* 0x000ee20000002100 */
[----:B------:R-:W3:Y:S01]  /*0060*/  S2R R0, SR_CTAID.X ;  /* 0x0000000000007919 */ /* 0x000ee20000002500 */
[----:B0-----:R-:W-:-:S04]  /*0070*/  LEA R6, R3, R6, 0x5 ;  /* 0x0000000603067211 */ /* 0x001fc800078e28ff */
[----:B-1----:R-:W-:Y:S01]  /*0080*/  ISETP.GE.AND P0, PT, R6, UR4, PT ;  /* 0x0000000406007c0c */ /* 0x002fe2000bf06270 */
[----:B---3--:R-:W-:-:S05]  /*0090*/  IMAD R7, R0, 0x20, R7 ;  /* 0x0000002000077824 */ /* 0x008fca00078e0207 */
[----:B--2---:R-:W-:-:S13]  /*00a0*/  ISETP.GE.OR P0, PT, R7, UR5, P0 ;  /* 0x0000000507007c0c */ /* 0x004fda0008706670 */
[----:B------:R-:W-:Y:S05]  /*00b0*/  @P0 EXIT ;  /* 0x000000000000094d */ /* 0x000fea0003800000 */
[----:B------:R-:W0:Y:S01]  /*00c0*/  LDC.64 R14, c[0x0][0x3b0] ;  /* 0x0000ec00ff0e7b82 */ /* 0x000e220000000a00 */
[----:B------:R-:W1:Y:S07]  /*00d0*/  LDCU.64 UR4, c[0x0][0x358] ;  /* 0x00006b00ff0477ac */ /* 0x000e6e0008000a00 */
[----:B------:R-:W2:Y:S08]  /*00e0*/  LDC.64 R8, c[0x0][0x3a8] ;  /* 0x0000ea00ff087b82 */ /* 0x000eb00000000a00 */
[----:B------:R-:W3:Y:S08]  /*00f0*/  LDC.64 R2, c[0x0][0x380] ;  /* 0x0000e000ff027b82 */ /* 0x000ef00000000a00 */
[----:B------:R-:W4:Y:S01]  /*0100*/  LDC.64 R12, c[0x0][0x390] ;  /* 0x0000e400ff0c7b82 */ /* 0x000f220000000a00 */
[----:B0-----:R-:W-:-:S02]  /*0110*/  IMAD R11, R14, 0x3, RZ ;  /* 0x000000030e0b7824 */ /* 0x001fc400078e02ff */
[----:B------:R-:W-:Y:S02]  /*0120*/  IMAD R0, R15, 0x3, RZ ;  /* 0x000000030f007824 */ /* 0x000fe400078e02ff */
[----:B--2---:R-:W-:-:S05]  /*0130*/  IMAD.WIDE R8, R11, 0x4, R8 ;  /* 0x000000040b087825 */ /* 0x004fca00078e0208 */
[----:B-1----:R-:W2:Y:S01]  /*0140*/  LDG.E R5, desc[UR4][R8.64] ;  /* 0x0000000408057981 */ /* 0x002ea2000c1e1900 */
[-CC-:B------:R-:W-:Y:S02]  /*0150*/  IMAD R15, R7, R0.reuse, R11.reuse ;  /* 0x00000000070f7224 */ /* 0x180fe400078e020b */
[----:B------:R-:W-:Y:S01]  /*0160*/  IMAD R11, R6, R0, R11 ;  /* 0x00000000060b7224 */ /* 0x000fe200078e020b */
[----:B------:R-:W5:Y:S01]  /*0170*/  LDG.E R10, desc[UR4][R8.64+0x8] ;  /* 0x00000804080a7981 */ /* 0x000f62000c1e1900 */
[----:B---3--:R-:W-:-:S05]  /*0180*/  IMAD.WIDE R2, R15, 0x4, R2 ;  /* 0x000000040f027825 */ /* 0x008fca00078e0202 */
[----:B------:R-:W3:Y:S01]  /*0190*/  LDG.E R0, desc[UR4][R2.64] ;  /* 0x0000000402007981 */ /* 0x000ee2000c1e1900 */
[----:B----4-:R-:W-:-:S03]  /*01a0*/  IMAD.WIDE R12, R11, 0x4, R12 ;  /* 0x000000040b0c7825 */ /* 0x010fc600078e020c */
[----:B------:R-:W4:Y:S04]  /*01b0*/  LDG.E R4, desc[UR4][R2.64+0x4] ;  /* 0x0000040402047981 */ /* 0x000f28000c1e1900 */
[----:B------:R-:W3:Y:S04]  /*01c0*/  LDG.E R15, desc[UR4][R12.64] ;  /* 0x000000040c0f7981 */ /* 0x000ee8000c1e1900 */
[----:B------:R4:W4:Y:S04]  /*01d0*/  LDG.E R14, desc[UR4][R2.64+0x8] ;  /* 0x00000804020e7981 */ /* 0x000928000c1e1900 */
[----:B------:R-:W4:Y:S04]  /*01e0*/  LDG.E R17, desc[UR4][R12.64+0x4] ;  /* 0x000004040c117981 */ /* 0x000f28000c1e1900 */
[----:B------:R-:W4:Y:S04]  /*01f0*/  LDG.E R19, desc[UR4][R12.64+0x8] ;  /* 0x000008040c137981 */ /* 0x000f28000c1e1900 */
[----:B------:R0:W5:Y:S01]  /*0200*/  LDG.E R11, desc[UR4][R8.64+0x4] ;  /* 0x00000404080b7981 */ /* 0x000162000c1e1900 */
[----:B------:R-:W-:Y:S01]  /*0210*/  BSSY.RECONVERGENT B0, `(.L_x_0) ;  /* 0x000000f000007945 */ /* 0x000fe20003800200 */
[----:B--2---:R-:W1:Y:S01]  /*0220*/  MUFU.RCP R16, R5 ;  /* 0x0000000500107308 */ /* 0x004e620000001000 */
[----:B---3--:R-:W-:Y:S01]  /*0230*/  FADD R0, R0, -R15 ;  /* 0x8000000f00007221 */ /* 0x008fe20000000000 */
[----:B-1----:R-:W-:-:S06]  /*0240*/  FFMA R21, -R5, R16, 1 ;  /* 0x3f80000005157423 */ /* 0x002fcc0000000110 */
[----:B------:R-:W1:Y:S01]  /*0250*/  FCHK P0, R0, R5 ;  /* 0x0000000500007302 */ /* 0x000e620000000000 */
[----:B------:R-:W-:-:S04]  /*0260*/  FFMA R21, R16, R21, R16 ;  /* 0x0000001510157223 */ /* 0x000fc80000000010 */
[----:B------:R-:W-:-:S04]  /*0270*/  FFMA R16, R0, R21, RZ ;  /* 0x0000001500107223 */ /* 0x000fc800000000ff */
[----:B------:R-:W-:Y:S01]  /*0280*/  FFMA R15, -R5, R16, R0 ;  /* 0x00000010050f7223 */ /* 0x000fe20000000100 */
[----:B----4-:R-:W-:Y:S01]  /*0290*/  FADD R2, R4, -R17 ;  /* 0x8000001104027221 */ /* 0x010fe20000000000 */
[----:B------:R-:W-:Y:S02]  /*02a0*/  FADD R3, R14, -R19 ;  /* 0x800000130e037221 */ /* 0x000fe40000000000 */
[----:B------:R-:W-:Y:S01]  /*02b0*/  FFMA R15, R21, R15, R16 ;  /* 0x0000000f150f7223 */ /* 0x000fe20000000010 */
[----:B01----:R-:W-:Y:S06]  /*02c0*/  @!P0 BRA `(.L_x_1) ;  /* 0x00000000000c8947 */ /* 0x003fec0003800000 */
[----:B------:R-:W-:-:S07]  /*02d0*/  MOV R12, 0x2f0 ;  /* 0x000002f0000c7802 */ /* 0x000fce0000000f00 */
[----:B-----5:R-:W-:Y:S05]  /*02e0*/  CALL.REL.NOINC `($__internal_1_$__cuda_sm3x_div_rn_noftz_f32_slowpath) ;  /* 0x0000000400bc7944 */ /* 0x020fea0003c00000 */
[----:B------:R-:W-:-:S07]  /*02f0*/  MOV R15, R4 ;  /* 0x00000004000f7202 */ /* 0x000fce0000000f00 */
.L_x_1:
[----:B------:R-:W-:Y:S05]  /*0300*/  BSYNC.RECONVERGENT B0 ;  /* 0x0000000000007941 */ /* 0x000fea0003800200 */
.L_x_0:
[----:B-----5:R-:W0:Y:S01]  /*0310*/  MUFU.RCP R8, R11 ;  /* 0x0000000b00087308 */ /* 0x020e220000001000 */
[----:B------:R-:W-:Y:S01]  /*0320*/  IMAD.MOV.U32 R4, RZ, RZ, 0x3f000000 ;  /* 0x3f000000ff047424 */ /* 0x000fe200078e00ff */
[----:B------:R-:W-:Y:S04]  /*0330*/  BSSY.RECONVERGENT B0, `(.L_x_2) ;  /* 0x0000011000007945 */ /* 0x000fe80003800200 */
[--C-:B------:R-:W-:Y:S02]  /*0340*/  LOP3.LUT R4, R4, 0x80000000, R15.reuse, 0xb8, !PT ;  /* 0x8000000004047812 */ /* 0x100fe400078eb80f */
[----:B------:R-:W-:Y:S03]  /*0350*/  FCHK P0, R2, R11 ;  /* 0x0000000b02007302 */ /* 0x000fe60000000000 */
[----:B------:R-:W-:Y:S01]  /*0360*/  FADD.RZ R4, R4, R15 ;  /* 0x0000000f04047221 */ /* 0x000fe2000000c000 */
[----:B0-----:R-:W-:-:S05]  /*0370*/  FFMA R9, -R11, R8, 1 ;  /* 0x3f8000000b097423 */ /* 0x001fca0000000108 */
[----:B------:R-:W0:Y:S01]  /*0380*/  FRND.TRUNC R4, R4 ;  /* 0x0000000400047307 */ /* 0x000e22000020d000 */
[----:B------:R-:W-:-:S04]  /*0390*/  FFMA R9, R8, R9, R8 ;  /* 0x0000000908097223 */ /* 0x000fc80000000008 */
[----:B------:R-:W-:-:S04]  /*03a0*/  FFMA R12, R2, R9, RZ ;  /* 0x00000009020c7223 */ /* 0x000fc800000000ff */
[----:B------:R-:W-:Y:S01]  /*03b0*/  FFMA R13, -R11, R12, R2 ;  /* 0x0000000c0b0d7223 */ /* 0x000fe20000000102 */
[----:B0-----:R-:W-:-:S03]  /*03c0*/  FFMA R8, -R5, R4, R0 ;  /* 0x0000000405087223 */ /* 0x001fc60000000100 */
[----:B------:R-:W-:Y:S01]  /*03d0*/  FFMA R9, R9, R13, R12 ;  /* 0x0000000d09097223 */ /* 0x000fe2000000000c */
[----:B------:R-:W-:Y:S06]  /*03e0*/  @!P0 BRA `(.L_x_3) ;  /* 0x0000000000148947 */ /* 0x000fec0003800000 */
[----:B------:R-:W-:Y:S01]  /*03f0*/  MOV R0, R2 ;  /* 0x0000000200007202 */ /* 0x000fe20000000f00 */
[----:B------:R-:W-:Y:S01]  /*0400*/  IMAD.MOV.U32 R5, RZ, RZ, R11 ;  /* 0x000000ffff057224 */ /* 0x000fe200078e000b */
[----:B------:R-:W-:-:S07]  /*0410*/  MOV R12, 0x430 ;  /* 0x00000430000c7802 */ /* 0x000fce0000000f00 */
[----:B------:R-:W-:Y:S05]  /*0420*/  CALL.REL.NOINC `($__internal_1_$__cuda_sm3x_div_rn_noftz_f32_slowpath) ;  /* 0x00000004006c7944 */ /* 0x000fea0003c00000 */
[----:B------:R-:W-:-:S07]  /*0430*/  MOV R9, R4 ;  /* 0x0000000400097202 */ /* 0x000fce0000000f00 */
.L_x_3:
[----:B------:R-:W-:Y:S05]  /*0440*/  BSYNC.RECONVERGENT B0 ;  /* 0x0000000000007941 */ /* 0x000fea0003800200 */
.L_x_2:
[----:B------:R-:W0:Y:S01]  /*0450*/  MUFU.RCP R5, R10 ;  /* 0x0000000a00057308 */ /* 0x000e220000001000 */
        /* <DEDUP_REMOVED lines=17> */
.L_x_5:
[----:B------:R-:W-:Y:S05]  /*0570*/  BSYNC.RECONVERGENT B0 ;  /* 0x0000000000007941 */ /* 0x000fea0003800200 */
.L_x_4:
[----:B------:R-:W-:Y:S02]  /*0580*/  HFMA2 R5, -RZ, RZ, 1.75, 0 ;  /* 0x3f000000ff057431 */ /* 0x000fe400000001ff */
[----:B------:R-:W-:Y:S01]  /*0590*/  FMUL R9, R2, R2 ;  /* 0x0000000202097220 */ /* 0x000fe20000400000 */
[----:B------:R-:W-:Y:S03]  /*05a0*/  BSSY.RECONVERGENT B0, `(.L_x_6) ;  /* 0x0000013000007945 */ /* 0x000fe60003800200 */
[----:B------:R-:W-:Y:S01]  /*05b0*/  FFMA R8, R8, R8, R9 ;  /* 0x0000000808087223 */ /* 0x000fe20000000009 */
[----:B------:R-:W-:-:S05]  /*05c0*/  LOP3.LUT R5, R5, 0x80000000, R4, 0xb8, !PT ;  /* 0x8000000005057812 */ /* 0x000fca00078eb804 */
[----:B------:R-:W-:-:S06]  /*05d0*/  FADD.RZ R5, R5, R4 ;  /* 0x0000000405057221 */ /* 0x000fcc000000c000 */
[----:B------:R-:W0:Y:S02]  /*05e0*/  FRND.TRUNC R5, R5 ;  /* 0x0000000500057307 */ /* 0x000e24000020d000 */
[----:B0-----:R-:W-:-:S04]  /*05f0*/  FFMA R3, -R10, R5, R3 ;  /* 0x000000050a037223 */ /* 0x001fc80000000103 */
[----:B------:R-:W-:-:S04]  /*0600*/  FFMA R8, R3, R3, R8 ;  /* 0x0000000303087223 */ /* 0x000fc80000000008 */
[----:B------:R-:W-:Y:S01]  /*0610*/  VIADD R0, R8, 0xf3000000 ;  /* 0xf300000008007836 */ /* 0x000fe20000000000 */
[----:B------:R0:W1:Y:S04]  /*0620*/  MUFU.RSQ R9, R8 ;  /* 0x0000000800097308 */ /* 0x0000680000001400 */
[----:B------:R-:W-:-:S13]  /*0630*/  ISETP.GT.U32.AND P0, PT, R0, 0x727fffff, PT ;  /* 0x727fffff0000780c */ /* 0x000fda0003f04070 */
[----:B01----:R-:W-:Y:S05]  /*0640*/  @!P0 BRA `(.L_x_7) ;  /* 0x0000000000108947 */ /* 0x003fea0003800000 */
[----:B------:R-:W-:-:S07]  /*0650*/  MOV R9, 0x670 ;  /* 0x0000067000097802 */ /* 0x000fce0000000f00 */
[----:B------:R-:W-:Y:S05]  /*0660*/  CALL.REL.NOINC `($__internal_0_$__cuda_sm20_sqrt_rn_f32_slowpath) ;  /* 0x00000000007c7944 */ /* 0x000fea0003c00000 */
[----:B------:R-:W-:Y:S01]  /*0670*/  MOV R3, R0 ;  /* 0x0000000000037202 */ /* 0x000fe20000000f00 */
[----:B------:R-:W-:Y:S06]  /*0680*/  BRA `(.L_x_8) ;  /* 0x0000000000107947 */ /* 0x000fec0003800000 */
.L_x_7:
[----:B------:R-:W-:Y:S01]  /*0690*/  FMUL.FTZ R3, R8, R9 ;  /* 0x0000000908037220 */ /* 0x000fe20000410000 */
[----:B------:R-:W-:-:S03]  /*06a0*/  FMUL.FTZ R2, R9, 0.5 ;  /* 0x3f00000009027820 */ /* 0x000fc60000410000 */
[----:B------:R-:W-:-:S04]  /*06b0*/  FFMA R0, -R3, R3, R8 ;  /* 0x0000000303007223 */ /* 0x000fc80000000108 */
[----:B------:R-:W-:-:S07]  /*06c0*/  FFMA R3, R0, R2, R3 ;  /* 0x0000000200037223 */ /* 0x000fce0000000003 */
.L_x_8:
[----:B------:R-:W-:Y:S05]  /*06d0*/  BSYNC.RECONVERGENT B0 ;  /* 0x0000000000007941 */ /* 0x000fea0003800200 */
.L_x_6:
[----:B------:R-:W0:Y:S01]  /*06e0*/  LDCU UR6, c[0x0][0x3b4] ;  /* 0x00007680ff0677ac */ /* 0x000e220008000800 */
[----:B------:R-:W-:Y:S01]  /*06f0*/  BSSY.RECONVERGENT B0, `(.L_x_9) ;  /* 0x000000e000007945 */ /* 0x000fe20003800200 */
[----:B0-----:R-:W-:-:S04]  /*0700*/  I2FP.F32.S32 R5, UR6 ;  /* 0x0000000600057c45 */ /* 0x001fc80008201400 */
[----:B------:R-:W0:Y:S08]  /*0710*/  MUFU.RCP R0, R5 ;  /* 0x0000000500007308 */ /* 0x000e300000001000 */
[----:B------:R-:W1:Y:S01]  /*0720*/  FCHK P0, R3, R5 ;  /* 0x0000000503007302 */ /* 0x000e620000000000 */
[----:B0-----:R-:W-:-:S04]  /*0730*/  FFMA R9, -R5, R0, 1 ;  /* 0x3f80000005097423 */ /* 0x001fc80000000100 */
[----:B------:R-:W-:-:S04]  /*0740*/  FFMA R0, R0, R9, R0 ;  /* 0x0000000900007223 */ /* 0x000fc80000000000 */
[----:B------:R-:W-:-:S04]  /*0750*/  FFMA R2, R0, R3, RZ ;  /* 0x0000000300027223 */ /* 0x000fc800000000ff */
[----:B------:R-:W-:-:S04]  /*0760*/  FFMA R9, -R5, R2, R3 ;  /* 0x0000000205097223 */ /* 0x000fc80000000103 */
[----:B------:R-:W-:Y:S01]  /*0770*/  FFMA R0, R0, R9, R2 ;  /* 0x0000000900007223 */ /* 0x000fe20000000002 */
[----:B-1----:R-:W-:Y:S06]  /*0780*/  @!P0 BRA `(.L_x_10) ;  /* 0x0000000000108947 */ /* 0x002fec0003800000 */
[----:B------:R-:W-:Y:S01]  /*0790*/  IMAD.MOV.U32 R0, RZ, RZ, R3 ;  /* 0x000000ffff007224 */ /* 0x000fe200078e0003 */
[----:B------:R-:W-:-:S07]  /*07a0*/  MOV R12, 0x7c0 ;  /* 0x000007c0000c7802 */ /* 0x000fce0000000f00 */
[----:B------:R-:W-:Y:S05]  /*07b0*/  CALL.REL.NOINC `($__internal_1_$__cuda_sm3x_div_rn_noftz_f32_slowpath) ;  /* 0x0000000000887944 */ /* 0x000fea0003c00000 */
[----:B------:R-:W-:-:S07]  /*07c0*/  MOV R0, R4 ;  /* 0x0000000400007202 */ /* 0x000fce0000000f00 */
.L_x_10:
[----:B------:R-:W-:Y:S05]  /*07d0*/  BSYNC.RECONVERGENT B0 ;  /* 0x0000000000007941 */ /* 0x000fea0003800200 */
.L_x_9:
[----:B------:R-:W0:Y:S01]  /*07e0*/  LDC.64 R2, c[0x0][0x3a0] ;  /* 0x0000e800ff027b82 */ /* 0x000e220000000a00 */
[----:B------:R-:W1:Y:S02]  /*07f0*/  LDCU UR6, c[0x0][0x398] ;  /* 0x00007300ff0677ac */ /* 0x000e640008000800 */
[----:B-1----:R-:W-:-:S04]  /*0800*/  IMAD R7, R7, UR6, R6 ;  /* 0x0000000607077c24 */ /* 0x002fc8000f8e0206 */
[----:B0-----:R-:W-:-:S05]  /*0810*/  IMAD.WIDE R2, R7, 0x4, R2 ;  /* 0x0000000407027825 */ /* 0x001fca00078e0202 */
[----:B------:R-:W2:Y:S02]  /*0820*/  LDG.E R5, desc[UR4][R2.64] ;  /* 0x0000000402057981 */ /* 0x000ea4000c1e1900 */
[----:B--2---:R-:W-:-:S05]  /*0830*/  FADD R5, R5, R0 ;  /* 0x0000000005057221 */ /* 0x004fca0000000000 */
[----:B------:R-:W-:Y:S01]  /*0840*/  STG.E desc[UR4][R2.64], R5 ;  /* 0x0000000502007986 */ /* 0x000fe2000c101904 */
[----:B------:R-:W-:Y:S05]  /*0850*/  EXIT ;  /* 0x000000000000794d */ /* 0x000fea0003800000 */
        .weak           $__internal_0_$__cuda_sm20_sqrt_rn_f32_slowpath
        .type           $__internal_0_$__cuda_sm20_sqrt_rn_f32_slowpath,@function
        .size           $__internal_0_$__cuda_sm20_sqrt_rn_f32_slowpath,($__internal_1_$__cuda_sm3x_div_rn_noftz_f32_slowpath - $__internal_0_$__cuda_sm20_sqrt_rn_f32_slowpath)
$__internal_0_$__cuda_sm20_sqrt_rn_f32_slowpath:
[----:B------:R-:W-:-:S13]  /*0860*/  LOP3.LUT P0, RZ, R8, 0x7fffffff, RZ, 0xc0, !PT ;  /* 0x7fffffff08ff7812 */ /* 0x000fda000780c0ff */
[----:B------:R-:W-:Y:S01]  /*0870*/  @!P0 IMAD.MOV.U32 R2, RZ, RZ, R8 ;  /* 0x000000ffff028224 */ /* 0x000fe200078e0008 */
[----:B------:R-:W-:Y:S06]  /*0880*/  @!P0 BRA `(.L_x_11) ;  /* 0x0000000000448947 */ /* 0x000fec0003800000 */
[----:B------:R-:W-:Y:S02]  /*0890*/  FSETP.GEU.FTZ.AND P0, PT, R8, RZ, PT ;  /* 0x000000ff0800720b */ /* 0x000fe40003f1e000 */
[----:B------:R-:W-:-:S11]  /*08a0*/  MOV R0, R8 ;  /* 0x0000000800007202 */ /* 0x000fd60000000f00 */
[----:B------:R-:W-:Y:S01]  /*08b0*/  @!P0 IMAD.MOV.U32 R2, RZ, RZ, 0x7fffffff ;  /* 0x7fffffffff028424 */ /* 0x000fe200078e00ff */
[----:B------:R-:W-:Y:S06]  /*08c0*/  @!P0 BRA `(.L_x_11) ;  /* 0x0000000000348947 */ /* 0x000fec0003800000 */
[----:B------:R-:W-:-:S13]  /*08d0*/  FSETP.GTU.FTZ.AND P0, PT, |R0|, +INF , PT ;  /* 0x7f8000000000780b */ /* 0x000fda0003f1c200 */
[----:B------:R-:W-:Y:S01]  /*08e0*/  @P0 FADD.FTZ R2, R0, 1 ;  /* 0x3f80000000020421 */ /* 0x000fe20000010000 */
[----:B------:R-:W-:Y:S06]  /*08f0*/  @P0 BRA `(.L_x_11) ;  /* 0x0000000000280947 */ /* 0x000fec0003800000 */
[----:B------:R-:W-:-:S13]  /*0900*/  FSETP.NEU.FTZ.AND P0, PT, |R0|, +INF , PT ;  /* 0x7f8000000000780b */ /* 0x000fda0003f1d200 */
[----:B------:R-:W-:-:S04]  /*0910*/  @P0 FFMA R3, R0, 1.84467440737095516160e+19, RZ ;  /* 0x5f80000000030823 */ /* 0x000fc800000000ff */
[----:B------:R-:W0:Y:S02]  /*0920*/  @P0 MUFU.RSQ R2, R3 ;  /* 0x0000000300020308 */ /* 0x000e240000001400 */
[----:B0-----:R-:W-:Y:S01]  /*0930*/  @P0 FMUL.FTZ R4, R3, R2 ;  /* 0x0000000203040220 */ /* 0x001fe20000410000 */
[----:B------:R-:W-:Y:S01]  /*0940*/  @P0 FMUL.FTZ R8, R2, 0.5 ;  /* 0x3f00000002080820 */ /* 0x000fe20000410000 */
[----:B------:R-:W-:Y:S02]  /*0950*/  @!P0 MOV R2, R0 ;  /* 0x0000000000028202 */ /* 0x000fe40000000f00 */
[----:B------:R-:W-:-:S04]  /*0960*/  @P0 FADD.FTZ R5, -R4, -RZ ;  /* 0x800000ff04050221 */ /* 0x000fc80000010100 */
[----:B------:R-:W-:-:S04]  /*0970*/  @P0 FFMA R5, R4, R5, R3 ;  /* 0x0000000504050223 */ /* 0x000fc80000000003 */
[----:B------:R-:W-:-:S04]  /*0980*/  @P0 FFMA R5, R5, R8, R4 ;  /* 0x0000000805050223 */ /* 0x000fc80000000004 */
[----:B------:R-:W-:-:S07]  /*0990*/  @P0 FMUL.FTZ R2, R5, 2.3283064365386962891e-10 ;  /* 0x2f80000005020820 */ /* 0x000fce0000410000 */
.L_x_11:
[----:B------:R-:W-:Y:S01]  /*09a0*/  IMAD.MOV.U32 R0, RZ, RZ, R2 ;  /* 0x000000ffff007224 */ /* 0x000fe200078e0002 */
[----:B------:R-:W-:Y:S01]  /*09b0*/  MOV R2, R9 ;  /* 0x0000000900027202 */ /* 0x000fe20000000f00 */
[----:B------:R-:W-:-:S04]  /*09c0*/  IMAD.MOV.U32 R3, RZ, RZ, 0x0 ;  /* 0x00000000ff037424 */ /* 0x000fc800078e00ff */
[----:B------:R-:W-:Y:S05]  /*09d0*/  RET.REL.NODEC R2 `(_Z14d_getDistancesPfiS_iS_S_ii) ;  /* 0xfffffff402887950 */ /* 0x000fea0003c3ffff */
        .weak           $__internal_1_$__cuda_sm3x_div_rn_noftz_f32_slowpath
        .type           $__internal_1_$__cuda_sm3x_div_rn_noftz_f32_slowpath,@function
        .size           $__internal_1_$__cuda_sm3x_div_rn_noftz_f32_slowpath,(.L_x_25 - $__internal_1_$__cuda_sm3x_div_rn_noftz_f32_slowpath)
$__internal_1_$__cuda_sm3x_div_rn_noftz_f32_slowpath:
[--C-:B------:R-:W-:Y:S01]  /*09e0*/  SHF.R.U32.HI R13, RZ, 0x17, R5.reuse ;  /* 0x00000017ff0d7819 */ /* 0x100fe20000011605 */
[----:B------:R-:W-:Y:S01]  /*09f0*/  BSSY.RECONVERGENT B1, `(.L_x_12) ;  /* 0x0000064000017945 */ /* 0x000fe20003800200 */
[----:B------:R-:W-:Y:S01]  /*0a00*/  SHF.R.U32.HI R4, RZ, 0x17, R0 ;  /* 0x00000017ff047819 */ /* 0x000fe20000011600 */
[----:B------:R-:W-:Y:S01]  /*0a10*/  IMAD.MOV.U32 R15, RZ, RZ, R5 ;  /* 0x000000ffff0f7224 */ /* 0x000fe200078e0005 */
[----:B------:R-:W-:Y:S02]  /*0a20*/  LOP3.LUT R13, R13, 0xff, RZ, 0xc0, !PT ;  /* 0x000000ff0d0d7812 */ /* 0x000fe400078ec0ff */
[----:B------:R-:W-:Y:S02]  /*0a30*/  LOP3.LUT R18, R4, 0xff, RZ, 0xc0, !PT ;  /* 0x000000ff04127812 */ /* 0x000fe400078ec0ff */
[----:B------:R-:W-:Y:S02]  /*0a40*/  IADD3 R16, PT, PT, R13, -0x1, RZ ;  /* 0xffffffff0d107810 */ /* 0x000fe40007ffe0ff */
[----:B------:R-:W-:Y:S01]  /*0a50*/  MOV R4, R0 ;  /* 0x0000000000047202 */ /* 0x000fe20000000f00 */
[----:B------:R-:W-:Y:S01]  /*0a60*/  VIADD R14, R18, 0xffffffff ;  /* 0xffffffff120e7836 */ /* 0x000fe20000000000 */
[----:B------:R-:W-:-:S04]  /*0a70*/  ISETP.GT.U32.AND P0, PT, R16, 0xfd, PT ;  /* 0x000000fd1000780c */ /* 0x000fc80003f04070 */
[----:B------:R-:W-:-:S13]  /*0a80*/  ISETP.GT.U32.OR P0, PT, R14, 0xfd, P0 ;  /* 0x000000fd0e00780c */ /* 0x000fda0000704470 */
[----:B------:R-:W-:Y:S01]  /*0a90*/  @!P0 MOV R9, RZ ;  /* 0x000000ff00098202 */ /* 0x000fe20000000f00 */
[----:B------:R-:W-:Y:S06]  /*0aa0*/  @!P0 BRA `(.L_x_13) ;  /* 0x00000000005c8947 */ /* 0x000fec0003800000 */
[----:B------:R-:W-:Y:S02]  /*0ab0*/  FSETP.GTU.FTZ.AND P0, PT, |R0|, +INF , PT ;  /* 0x7f8000000000780b */ /* 0x000fe40003f1c200 */
[----:B------:R-:W-:-:S04]  /*0ac0*/  FSETP.GTU.FTZ.AND P1, PT, |R5|, +INF , PT ;  /* 0x7f8000000500780b */ /* 0x000fc80003f3c200 */
[----:B------:R-:W-:-:S13]  /*0ad0*/  PLOP3.LUT P0, PT, P0, P1, PT, 0xf8, 0x8f ;  /* 0x00000000008f781c */ /* 0x000fda0000703f70 */
[----:B------:R-:W-:Y:S05]  /*0ae0*/  @P0 BRA `(.L_x_14) ;  /* 0x00000004004c0947 */ /* 0x000fea0003800000 */
[----:B------:R-:W-:-:S13]  /*0af0*/  LOP3.LUT P0, RZ, R15, 0x7fffffff, R4, 0xc8, !PT ;  /* 0x7fffffff0fff7812 */ /* 0x000fda000780c804 */
[----:B------:R-:W-:Y:S05]  /*0b00*/  @!P0 BRA `(.L_x_15) ;  /* 0x00000004003c8947 */ /* 0x000fea0003800000 */
[C---:B------:R-:W-:Y:S02]  /*0b10*/  FSETP.NEU.FTZ.AND P2, PT, |R0|.reuse, +INF , PT ;  /* 0x7f8000000000780b */ /* 0x040fe40003f5d200 */
[----:B------:R-:W-:Y:S02]  /*0b20*/  FSETP.NEU.FTZ.AND P1, PT, |R5|, +INF , PT ;  /* 0x7f8000000500780b */ /* 0x000fe40003f3d200 */
[----:B------:R-:W-:-:S11]  /*0b30*/  FSETP.NEU.FTZ.AND P0, PT, |R0|, +INF , PT ;  /* 0x7f8000000000780b */ /* 0x000fd60003f1d200 */
[----:B------:R-:W-:Y:S05]  /*0b40*/  @!P1 BRA !P2, `(.L_x_15) ;  /* 0x00000004002c9947 */ /* 0x000fea0005000000 */
[----:B------:R-:W-:-:S04]  /*0b50*/  LOP3.LUT P2, RZ, R4, 0x7fffffff, RZ, 0xc0, !PT ;  /* 0x7fffffff04ff7812 */ /* 0x000fc8000784c0ff */
[----:B------:R-:W-:-:S13]  /*0b60*/  PLOP3.LUT P1, PT, P1, P2, PT, 0x2f, 0xf2 ;  /* 0x0000000000f2781c */ /* 0x000fda0000f24577 */
[----:B------:R-:W-:Y:S05]  /*0b70*/  @P1 BRA `(.L_x_16) ;  /* 0x0000000400181947 */ /* 0x000fea0003800000 */
[----:B------:R-:W-:-:S04]  /*0b80*/  LOP3.LUT P1, RZ, R15, 0x7fffffff, RZ, 0xc0, !PT ;  /* 0x7fffffff0fff7812 */ /* 0x000fc8000782c0ff */
[----:B------:R-:W-:-:S13]  /*0b90*/  PLOP3.LUT P0, PT, P0, P1, PT, 0x2f, 0xf2 ;  /* 0x0000000000f2781c */ /* 0x000fda0000702577 */
[----:B------:R-:W-:Y:S05]  /*0ba0*/  @P0 BRA `(.L_x_17) ;  /* 0x0000000400000947 */ /* 0x000fea0003800000 */
[----:B------:R-:W-:Y:S02]  /*0bb0*/  ISETP.GE.AND P0, PT, R14, RZ, PT ;  /* 0x000000ff0e00720c */ /* 0x000fe40003f06270 */
[----:B------:R-:W-:-:S11]  /*0bc0*/  ISETP.GE.AND P1, PT, R16, RZ, PT ;  /* 0x000000ff1000720c */ /* 0x000fd60003f26270 */
[----:B------:R-:W-:Y:S01]  /*0bd0*/  @P0 MOV R9, RZ ;  /* 0x000000ff00090202 */ /* 0x000fe20000000f00 */
[----:B------:R-:W-:Y:S02]  /*0be0*/  @!P0 IMAD.MOV.U32 R9, RZ, RZ, -0x40 ;  /* 0xffffffc0ff098424 */ /* 0x000fe400078e00ff */
[----:B------:R-:W-:Y:S01]  /*0bf0*/  @!P0 FFMA R4, R0, 1.84467440737095516160e+19, RZ ;  /* 0x5f80000000048823 */ /* 0x000fe200000000ff */
[----:B------:R-:W-:Y:S02]  /*0c00*/  @!P1 FFMA R15, R5, 1.84467440737095516160e+19, RZ ;  /* 0x5f800000050f9823 */ /* 0x000fe400000000ff */
[----:B------:R-:W-:-:S07]  /*0c10*/  @!P1 IADD3 R9, PT, PT, R9, 0x40, RZ ;  /* 0x0000004009099810 */ /* 0x000fce0007ffe0ff */
.L_x_13:
[----:B------:R-:W-:Y:S01]  /*0c20*/  LEA R14, R13, 0xc0800000, 0x17 ;  /* 0xc08000000d0e7811 */ /* 0x000fe200078eb8ff */
[----:B------:R-:W-:Y:S03]  /*0c30*/  BSSY.RECONVERGENT B2, `(.L_x_18) ;  /* 0x0000036000027945 */ /* 0x000fe60003800200 */
[----:B------:R-:W-:Y:S01]  /*0c40*/  IADD3 R16, PT, PT, -R14, R15, RZ ;  /* 0x0000000f0e107210 */ /* 0x000fe20007ffe1ff */
[----:B------:R-:W-:-:S03]  /*0c50*/  VIADD R14, R18, 0xffffff81 ;  /* 0xffffff81120e7836 */ /* 0x000fc60000000000 */
[----:B------:R-:W0:Y:S01]  /*0c60*/  MUFU.RCP R15, R16 ;  /* 0x00000010000f7308 */ /* 0x000e220000001000 */
[----:B------:R-:W-:Y:S01]  /*0c70*/  FADD.FTZ R17, -R16, -RZ ;  /* 0x800000ff10117221 */ /* 0x000fe20000010100 */
[C---:B------:R-:W-:Y:S01]  /*0c80*/  IMAD R4, R14.reuse, -0x800000, R4 ;  /* 0xff8000000e047824 */ /* 0x040fe200078e0204 */
[----:B------:R-:W-:-:S04]  /*0c90*/  IADD3 R14, PT, PT, R14, 0x7f, -R13 ;  /* 0x0000007f0e0e7810 */ /* 0x000fc80007ffe80d */
[----:B------:R-:W-:Y:S01]  /*0ca0*/  IADD3 R14, PT, PT, R14, R9, RZ ;  /* 0x000000090e0e7210 */ /* 0x000fe20007ffe0ff */
[----:B0-----:R-:W-:-:S04]  /*0cb0*/  FFMA R18, R15, R17, 1 ;  /* 0x3f8000000f127423 */ /* 0x001fc80000000011 */
[----:B------:R-:W-:-:S04]  /*0cc0*/  FFMA R15, R15, R18, R15 ;  /* 0x000000120f0f7223 */ /* 0x000fc8000000000f */
[----:B------:R-:W-:-:S04]  /*0cd0*/  FFMA R18, R4, R15, RZ ;  /* 0x0000000f04127223 */ /* 0x000fc800000000ff */
[----:B------:R-:W-:-:S04]  /*0ce0*/  FFMA R19, R17, R18, R4 ;  /* 0x0000001211137223 */ /* 0x000fc80000000004 */
[----:B------:R-:W-:-:S04]  /*0cf0*/  FFMA R18, R15, R19, R18 ;  /* 0x000000130f127223 */ /* 0x000fc80000000012 */
[----:B------:R-:W-:-:S04]  /*0d00*/  FFMA R17, R17, R18, R4 ;  /* 0x0000001211117223 */ /* 0x000fc80000000004 */
[----:B------:R-:W-:-:S05]  /*0d10*/  FFMA R4, R15, R17, R18 ;  /* 0x000000110f047223 */ /* 0x000fca0000000012 */
[----:B------:R-:W-:-:S04]  /*0d20*/  SHF.R.U32.HI R13, RZ, 0x17, R4 ;  /* 0x00000017ff0d7819 */ /* 0x000fc80000011604 */
[----:B------:R-:W-:-:S04]  /*0d30*/  LOP3.LUT R13, R13, 0xff, RZ, 0xc0, !PT ;  /* 0x000000ff0d0d7812 */ /* 0x000fc800078ec0ff */
[----:B------:R-:W-:-:S05]  /*0d40*/  IADD3 R19, PT, PT, R13, R14, RZ ;  /* 0x0000000e0d137210 */ /* 0x000fca0007ffe0ff */
[----:B------:R-:W-:-:S05]  /*0d50*/  VIADD R9, R19, 0xffffffff ;  /* 0xffffffff13097836 */ /* 0x000fca0000000000 */
[----:B------:R-:W-:-:S13]  /*0d60*/  ISETP.GE.U32.AND P0, PT, R9, 0xfe, PT ;  /* 0x000000fe0900780c */ /* 0x000fda0003f06070 */
[----:B------:R-:W-:Y:S05]  /*0d70*/  @!P0 BRA `(.L_x_19) ;  /* 0x0000000000808947 */ /* 0x000fea0003800000 */
[----:B------:R-:W-:-:S13]  /*0d80*/  ISETP.GT.AND P0, PT, R19, 0xfe, PT ;  /* 0x000000fe1300780c */ /* 0x000fda0003f04270 */
[----:B------:R-:W-:Y:S05]  /*0d90*/  @P0 BRA `(.L_x_20) ;  /* 0x00000000006c0947 */ /* 0x000fea0003800000 */
[----:B------:R-:W-:-:S13]  /*0da0*/  ISETP.GE.AND P0, PT, R19, 0x1, PT ;  /* 0x000000011300780c */ /* 0x000fda0003f06270 */
[----:B------:R-:W-:Y:S05]  /*0db0*/  @P0 BRA `(.L_x_21) ;  /* 0x0000000000740947 */ /* 0x000fea0003800000 */
[----:B------:R-:W-:Y:S02]  /*0dc0*/  ISETP.GE.AND P0, PT, R19, -0x18, PT ;  /* 0xffffffe81300780c */ /* 0x000fe40003f06270 */
[----:B------:R-:W-:-:S11]  /*0dd0*/  LOP3.LUT R4, R4, 0x80000000, RZ, 0xc0, !PT ;  /* 0x8000000004047812 */ /* 0x000fd600078ec0ff */
[----:B------:R-:W-:Y:S05]  /*0de0*/  @!P0 BRA `(.L_x_21) ;  /* 0x0000000000688947 */ /* 0x000fea0003800000 */
[-CC-:B------:R-:W-:Y:S01]  /*0df0*/  FFMA.RZ R9, R15, R17.reuse, R18.reuse ;  /* 0x000000110f097223 */ /* 0x180fe2000000c012 */
[----:B------:R-:W-:Y:S01]  /*0e00*/  IADD3 R16, PT, PT, R19, 0x20, RZ ;  /* 0x0000002013107810 */ /* 0x000fe20007ffe0ff */
[-CC-:B------:R-:W-:Y:S01]  /*0e10*/  FFMA.RM R14, R15, R17.reuse, R18.reuse ;  /* 0x000000110f0e7223 */ /* 0x180fe20000004012 */
[----:B------:R-:W-:Y:S02]  /*0e20*/  ISETP.NE.AND P2, PT, R19, RZ, PT ;  /* 0x000000ff1300720c */ /* 0x000fe40003f45270 */
[----:B------:R-:W-:Y:S01]  /*0e30*/  LOP3.LUT R13, R9, 0x7fffff, RZ, 0xc0, !PT ;  /* 0x007fffff090d7812 */ /* 0x000fe200078ec0ff */
[----:B------:R-:W-:Y:S01]  /*0e40*/  FFMA.RP R9, R15, R17, R18 ;  /* 0x000000110f097223 */ /* 0x000fe20000008012 */
[----:B------:R-:W-:Y:S02]  /*0e50*/  ISETP.NE.AND P1, PT, R19, RZ, PT ;  /* 0x000000ff1300720c */ /* 0x000fe40003f25270 */
[----:B------:R-:W-:Y:S02]  /*0e60*/  LOP3.LUT R13, R13, 0x800000, RZ, 0xfc, !PT ;  /* 0x008000000d0d7812 */ /* 0x000fe400078efcff */
[----:B------:R-:W-:-:S02]  /*0e70*/  IADD3 R15, PT, PT, -R19, RZ, RZ ;  /* 0x000000ff130f7210 */ /* 0x000fc40007ffe1ff */
[----:B------:R-:W-:Y:S02]  /*0e80*/  SHF.L.U32 R16, R13, R16, RZ ;  /* 0x000000100d107219 */ /* 0x000fe400000006ff */
[----:B------:R-:W-:Y:S02]  /*0e90*/  FSETP.NEU.FTZ.AND P0, PT, R9, R14, PT ;  /* 0x0000000e0900720b */ /* 0x000fe40003f1d000 */
[----:B------:R-:W-:Y:S02]  /*0ea0*/  SEL R14, R15, RZ, P2 ;  /* 0x000000ff0f0e7207 */ /* 0x000fe40001000000 */
[----:B------:R-:W-:Y:S02]  /*0eb0*/  ISETP.NE.AND P1, PT, R16, RZ, P1 ;  /* 0x000000ff1000720c */ /* 0x000fe40000f25270 */
[----:B------:R-:W-:Y:S02]  /*0ec0*/  SHF.R.U32.HI R14, RZ, R14, R13 ;  /* 0x0000000eff0e7219 */ /* 0x000fe4000001160d */
[----:B------:R-:W-:-:S02]  /*0ed0*/  PLOP3.LUT P0, PT, P0, P1, PT, 0xf8, 0x8f ;  /* 0x00000000008f781c */ /* 0x000fc40000703f70 */
[----:B------:R-:W-:Y:S02]  /*0ee0*/  SHF.R.U32.HI R16, RZ, 0x1, R14 ;  /* 0x00000001ff107819 */ /* 0x000fe4000001160e */
[----:B------:R-:W-:-:S04]  /*0ef0*/  SEL R9, RZ, 0x1, !P0 ;  /* 0x00000001ff097807 */ /* 0x000fc80004000000 */
[----:B------:R-:W-:-:S04]  /*0f00*/  LOP3.LUT R9, R9, 0x1, R16, 0xf8, !PT ;  /* 0x0000000109097812 */ /* 0x000fc800078ef810 */
[----:B------:R-:W-:-:S05]  /*0f10*/  LOP3.LUT R9, R9, R14, RZ, 0xc0, !PT ;  /* 0x0000000e09097212 */ /* 0x000fca00078ec0ff */
[----:B------:R-:W-:-:S05]  /*0f20*/  IMAD.IADD R9, R16, 0x1, R9 ;  /* 0x0000000110097824 */ /* 0x000fca00078e0209 */
[----:B------:R-:W-:Y:S01]  /*0f30*/  LOP3.LUT R4, R9, R4, RZ, 0xfc, !PT ;  /* 0x0000000409047212 */ /* 0x000fe200078efcff */
[----:B------:R-:W-:Y:S06]  /*0f40*/  BRA `(.L_x_21) ;  /* 0x0000000000107947 */ /* 0x000fec0003800000 */
.L_x_20:
[----:B------:R-:W-:-:S04]  /*0f50*/  LOP3.LUT R4, R4, 0x80000000, RZ, 0xc0, !PT ;  /* 0x8000000004047812 */ /* 0x000fc800078ec0ff */
[----:B------:R-:W-:Y:S01]  /*0f60*/  LOP3.LUT R4, R4, 0x7f800000, RZ, 0xfc, !PT ;  /* 0x7f80000004047812 */ /* 0x000fe200078efcff */
[----:B------:R-:W-:Y:S06]  /*0f70*/  BRA `(.L_x_21) ;  /* 0x0000000000047947 */ /* 0x000fec0003800000 */
.L_x_19:
[----:B------:R-:W-:-:S07]  /*0f80*/  LEA R4, R14, R4, 0x17 ;  /* 0x000000040e047211 */ /* 0x000fce00078eb8ff */
.L_x_21:
[----:B------:R-:W-:Y:S05]  /*0f90*/  BSYNC.RECONVERGENT B2 ;  /* 0x0000000000027941 */ /* 0x000fea0003800200 */
.L_x_18:
[----:B------:R-:W-:Y:S05]  /*0fa0*/  BRA `(.L_x_22) ;  /* 0x0000000000207947 */ /* 0x000fea0003800000 */
.L_x_17:
[----:B------:R-:W-:-:S04]  /*0fb0*/  LOP3.LUT R4, R15, 0x80000000, R4, 0x48, !PT ;  /* 0x800000000f047812 */ /* 0x000fc800078e4804 */
[----:B------:R-:W-:Y:S01]  /*0fc0*/  LOP3.LUT R4, R4, 0x7f800000, RZ, 0xfc, !PT ;  /* 0x7f80000004047812 */ /* 0x000fe200078efcff */
[----:B------:R-:W-:Y:S06]  /*0fd0*/  BRA `(.L_x_22) ;  /* 0x0000000000147947 */ /* 0x000fec0003800000 */
.L_x_16:
[----:B------:R-:W-:Y:S01]  /*0fe0*/  LOP3.LUT R4, R15, 0x80000000, R4, 0x48, !PT ;  /* 0x800000000f047812 */ /* 0x000fe200078e4804 */
[----:B------:R-:W-:Y:S06]  /*0ff0*/  BRA `(.L_x_22) ;  /* 0x00000000000c7947 */ /* 0x000fec0003800000 */
.L_x_15:
[----:B------:R-:W0:Y:S01]  /*1000*/  MUFU.RSQ R4, -QNAN ;  /* 0xffc0000000047908 */ /* 0x000e220000001400 */
[----:B------:R-:W-:Y:S05]  /*1010*/  BRA `(.L_x_22) ;  /* 0x0000000000047947 */ /* 0x000fea0003800000 */
.L_x_14:
[----:B------:R-:W-:-:S07]  /*1020*/  FADD.FTZ R4, R0, R5 ;  /* 0x0000000500047221 */ /* 0x000fce0000010000 */
.L_x_22:
[----:B------:R-:W-:Y:S05]  /*1030*/  BSYNC.RECONVERGENT B1 ;  /* 0x0000000000017941 */ /* 0x000fea0003800200 */
.L_x_12:
[----:B------:R-:W-:-:S04]  /*1040*/  HFMA2 R13, -RZ, RZ, 0, 0 ;  /* 0x00000000ff0d7431 */ /* 0x000fc800000001ff */
[----:B0-----:R-:W-:Y:S05]  /*1050*/  RET.REL.NODEC R12 `(_Z14d_getDistancesPfiS_iS_S_ii) ;  /* 0xffffffec0ce87950 */ /* 0x001fea0003c3ffff */
.L_x_23:
[----:B------:R-:W-:-:S00]  /*1060*/  BRA `(.L_x_23) ;  /* 0xfffffffc00fc7947 */ /* 0x000fc0000383ffff */
[----:B------:R-:W-:-:S00]  /*1070*/  NOP ;  /* 0x0000000000007918 */ /* 0x000fc00000000000 */
        /* <DEDUP_REMOVED lines=8> */
.L_x_25:


//--------------------- .nv.shared.reserved.0     --------------------------
	.section	.nv.shared.reserved.0,"aw",@nobits
	.weak		__nv_reservedSMEM_offset_0_alias
	.size		__nv_reservedSMEM_offset_0_alias, 0, 64
	.other		__nv_reservedSMEM_offset_0_alias,@"STO_CUDA_RESERVED_SHARED STV_DEFAULT"
__nv_reservedSMEM_offset_0_alias:
	.zero		0
	.zero		64


//--------------------- .nv.constant0._Z14d_getDistancesPfiS_iS_S_ii --------------------------
	.section	.nv.constant0._Z14d_getDistancesPfiS_iS_S_ii,"a",@progbits
	.sectionflags	@""
	.align	4
.nv.constant0._Z14d_getDistancesPfiS_iS_S_ii:
	.zero		952


//--------------------- SYMBOLS --------------------------

	.type		.nv.reservedSmem.offset0,@object
	.size		.nv.reservedSmem.offset0,0x4
